//
// Generated by NVIDIA NVVM Compiler
//
// Compiler Build ID: CL-36424714
// Cuda compilation tools, release 13.0, V13.0.88
// Based on NVVM 20.0.0
//

.version 9.0
.target sm_100
.address_size 64

	// .globl	_Z15create_binningsPdPiiiddPh

.visible .entry _Z15create_binningsPdPiiiddPh(
	.param .u64 .ptr .align 1 _Z15create_binningsPdPiiiddPh_param_0,
	.param .u64 .ptr .align 1 _Z15create_binningsPdPiiiddPh_param_1,
	.param .u32 _Z15create_binningsPdPiiiddPh_param_2,
	.param .u32 _Z15create_binningsPdPiiiddPh_param_3,
	.param .f64 _Z15create_binningsPdPiiiddPh_param_4,
	.param .f64 _Z15create_binningsPdPiiiddPh_param_5,
	.param .u64 .ptr .align 1 _Z15create_binningsPdPiiiddPh_param_6
)
{
	.reg .pred 	%p<2>;
	.reg .b16 	%rs<2>;
	.reg .b64 	%rd<5>;
	.reg .b64 	%fd<2>;

	ld.param.u64 	%rd1, [_Z15create_binningsPdPiiiddPh_param_0];
	ld.param.u64 	%rd2, [_Z15create_binningsPdPiiiddPh_param_6];
	cvta.to.global.u64 	%rd3, %rd1;
	ld.global.f64 	%fd1, [%rd3+8000];
	setp.lt.f64 	%p1, %fd1, 0d4034000000000000;
	selp.b16 	%rs1, 55, 23, %p1;
	cvta.to.global.u64 	%rd4, %rd2;
	st.global.u8 	[%rd4], %rs1;
	ret;

}


// ===== COMPILED SASS (sm_100) =====

	.target	sm_100

	.elftype	@"ET_EXEC"


//--------------------- .note.nv.tkinfo           --------------------------
	.section	.note.nv.tkinfo,"",@"SHT_NOTE"
	.sectionflags	@"SHF_NOTE_NV_TKINFO"
	.tkinfo
        /*0018*/ 	.word	0x00000002
        /*0030*/ 	.string	""
        /*0030*/ 	.string	"ptxas"
        /*0030*/ 	.string	"Cuda compilation tools, release 13.0, V13.0.88"
        /*0030*/ 	.string	"Build cuda_13.0.r13.0/compiler.36424714_0"
        /*0030*/ 	.string	"-arch sm_100 -m 64 "



//--------------------- .note.nv.cuinfo           --------------------------
	.section	.note.nv.cuinfo,"",@"SHT_NOTE"
	.sectionflags	@"SHF_NOTE_NV_CUINFO"
        /*0018*/ 	.short	0x0002
        /*001a*/ 	.short	0x0064
        /*001c*/ 	.short	0x0082
	.zero		2


//--------------------- .nv.info                  --------------------------
	.section	.nv.info,"",@"SHT_CUDA_INFO"
	.align	4


	//----- nvinfo : EIATTR_REGCOUNT
	.align		4
        /*0000*/ 	.byte	0x04, 0x2f
        /*0002*/ 	.short	(.L_1 - .L_0)
	.align		4
.L_0:
        /*0004*/ 	.word	index@(_Z15create_binningsPdPiiiddPh)
        /*0008*/ 	.word	0x0000000a


	//----- nvinfo : EIATTR_FRAME_SIZE
	.align		4
.L_1:
        /*000c*/ 	.byte	0x04, 0x11
        /*000e*/ 	.short	(.L_3 - .L_2)
	.align		4
.L_2:
        /*0010*/ 	.word	index@(_Z15create_binningsPdPiiiddPh)
        /*0014*/ 	.word	0x00000000


	//----- nvinfo : EIATTR_MIN_STACK_SIZE
	.align		4
.L_3:
        /*0018*/ 	.byte	0x04, 0x12
        /*001a*/ 	.short	(.L_5 - .L_4)
	.align		4
.L_4:
        /*001c*/ 	.word	index@(_Z15create_binningsPdPiiiddPh)
        /*0020*/ 	.word	0x00000000
.L_5:


//--------------------- .nv.compat                --------------------------
	.section	.nv.compat,"",@"SHT_CUDA_COMPAT_INFO"
	.align	4
        /*0000*/ 	.byte	0x02, 0x09, 0x00, 0x00, 0x02, 0x02, 0x01, 0x00, 0x02, 0x05, 0x05, 0x00, 0x03, 0x07, 0x01, 0x01
        /*0010*/ 	.byte	0x02, 0x03, 0x00, 0x00, 0x02, 0x06, 0x01, 0x00, 0x04, 0x0b, 0x08, 0x00, 0x09, 0x00, 0x00, 0x00
        /*0020*/ 	.byte	0x00, 0x00, 0x00, 0x00


//--------------------- .nv.info._Z15create_binningsPdPiiiddPh --------------------------
	.section	.nv.info._Z15create_binningsPdPiiiddPh,"",@"SHT_CUDA_INFO"
	.sectionflags	@""
	.align	4


	//----- nvinfo : EIATTR_CUDA_API_VERSION
	.align		4
        /*0000*/ 	.byte	0x04, 0x37
        /*0002*/ 	.short	(.L_7 - .L_6)
.L_6:
        /*0004*/ 	.word	0x00000082


	//----- nvinfo : EIATTR_KPARAM_INFO
	.align		4
.L_7:
        /*0008*/ 	.byte	0x04, 0x17
        /*000a*/ 	.short	(.L_9 - .L_8)
.L_8:
        /*000c*/ 	.word	0x00000000
        /*0010*/ 	.short	0x0006
        /*0012*/ 	.short	0x0028
        /*0014*/ 	.byte	0x00, 0xf5, 0x21, 0x00


	//----- nvinfo : EIATTR_KPARAM_INFO
	.align		4
.L_9:
        /*0018*/ 	.byte	0x04, 0x17
        /*001a*/ 	.short	(.L_11 - .L_10)
.L_10:
        /*001c*/ 	.word	0x00000000
        /*0020*/ 	.short	0x0005
        /*0022*/ 	.short	0x0020
        /*0024*/ 	.byte	0x00, 0xf0, 0x21, 0x00


	//----- nvinfo : EIATTR_KPARAM_INFO
	.align		4
.L_11:
        /*0028*/ 	.byte	0x04, 0x17
        /*002a*/ 	.short	(.L_13 - .L_12)
.L_12:
        /*002c*/ 	.word	0x00000000
        /*0030*/ 	.short	0x0004
        /*0032*/ 	.short	0x0018
        /*0034*/ 	.byte	0x00, 0xf0, 0x21, 0x00


	//----- nvinfo : EIATTR_KPARAM_INFO
	.align		4
.L_13:
        /*0038*/ 	.byte	0x04, 0x17
        /*003a*/ 	.short	(.L_15 - .L_14)
.L_14:
        /*003c*/ 	.word	0x00000000
        /*0040*/ 	.short	0x0003
        /*0042*/ 	.short	0x0014
        /*0044*/ 	.byte	0x00, 0xf0, 0x11, 0x00


	//----- nvinfo : EIATTR_KPARAM_INFO
	.align		4
.L_15:
        /*0048*/ 	.byte	0x04, 0x17
        /*004a*/ 	.short	(.L_17 - .L_16)
.L_16:
        /*004c*/ 	.word	0x00000000
        /*0050*/ 	.short	0x0002
        /*0052*/ 	.short	0x0010
        /*0054*/ 	.byte	0x00, 0xf0, 0x11, 0x00


	//----- nvinfo : EIATTR_KPARAM_INFO
	.align		4
.L_17:
        /*0058*/ 	.byte	0x04, 0x17
        /*005a*/ 	.short	(.L_19 - .L_18)
.L_18:
        /*005c*/ 	.word	0x00000000
        /*0060*/ 	.short	0x0001
        /*0062*/ 	.short	0x0008
        /*0064*/ 	.byte	0x00, 0xf5, 0x21, 0x00


	//----- nvinfo : EIATTR_KPARAM_INFO
	.align		4
.L_19:
        /*0068*/ 	.byte	0x04, 0x17
        /*006a*/ 	.short	(.L_21 - .L_20)
.L_20:
        /*006c*/ 	.word	0x00000000
        /*0070*/ 	.short	0x0000
        /*0072*/ 	.short	0x0000
        /*0074*/ 	.byte	0x00, 0xf5, 0x21, 0x00


	//----- nvinfo : EIATTR_SPARSE_MMA_MASK
	.align		4
.L_21:
        /*0078*/ 	.byte	0x03, 0x50
        /*007a*/ 	.short	0x0000


	//----- nvinfo : EIATTR_MAXREG_COUNT
	.align		4
        /*007c*/ 	.byte	0x03, 0x1b
        /*007e*/ 	.short	0x00ff


	//----- nvinfo : EIATTR_MERCURY_ISA_VERSION
	.align		4
        /*0080*/ 	.byte	0x03, 0x5f
        /*0082*/ 	.short	0x0101


	//----- nvinfo : EIATTR_VRC_CTA_INIT_COUNT
	.align		4
        /*0084*/ 	.byte	0x02, 0x4a
	.zero		1
	.zero		1


	//----- nvinfo : EIATTR_EXIT_INSTR_OFFSETS
	.align		4
        /*0088*/ 	.byte	0x04, 0x1c
        /*008a*/ 	.short	(.L_23 - .L_22)


	//   ....[0]....
.L_22:
        /*008c*/ 	.word	0x00000090


	//----- nvinfo : EIATTR_CBANK_PARAM_SIZE
	.align		4
.L_23:
        /*0090*/ 	.byte	0x03, 0x19
        /*0092*/ 	.short	0x0030


	//----- nvinfo : EIATTR_PARAM_CBANK
	.align		4
        /*0094*/ 	.byte	0x04, 0x0a
        /*0096*/ 	.short	(.L_25 - .L_24)
	.align		4
.L_24:
        /*0098*/ 	.word	index@(.nv.constant0._Z15create_binningsPdPiiiddPh)
        /*009c*/ 	.short	0x0380
        /*009e*/ 	.short	0x0030


	//----- nvinfo : EIATTR_SW_WAR
	.align		4
.L_25:
        /*00a0*/ 	.byte	0x04, 0x36
        /*00a2*/ 	.short	(.L_27 - .L_26)
.L_26:
        /*00a4*/ 	.word	0x00000008
.L_27:


//--------------------- .nv.callgraph             --------------------------
	.section	.nv.callgraph,"",@"SHT_CUDA_CALLGRAPH"
	.align	4
	.sectionentsize	8
	.align		4
        /*0000*/ 	.word	0x00000000
	.align		4
        /*0004*/ 	.word	0xffffffff
	.align		4
        /*0008*/ 	.word	0x00000000
	.align		4
        /*000c*/ 	.word	0xfffffffe
	.align		4
        /*0010*/ 	.word	0x00000000
	.align		4
        /*0014*/ 	.word	0xfffffffd
	.align		4
        /*0018*/ 	.word	0x00000000
	.align		4
        /*001c*/ 	.word	0xfffffffc


//--------------------- .text._Z15create_binningsPdPiiiddPh --------------------------
	.section	.text._Z15create_binningsPdPiiiddPh,"ax",@progbits
	.align	128
        .global         _Z15create_binningsPdPiiiddPh
        .type           _Z15create_binningsPdPiiiddPh,@function
        .size           _Z15create_binningsPdPiiiddPh,(.L_x_1 - _Z15create_binningsPdPiiiddPh)
        .other          _Z15create_binningsPdPiiiddPh,@"STO_CUDA_ENTRY STV_DEFAULT"
_Z15create_binningsPdPiiiddPh:
.text._Z15create_binningsPdPiiiddPh:
[----:B------:R-:W-:Y:S08]  /*0000*/  LDC R1, c[0x0][0x37c] ;  /* 0x0000df00ff017b82 */ /* 0x000ff00000000800 */
[----:B------:R-:W0:Y:S01]  /*0010*/  LDC.64 R2, c[0x0][0x380] ;  /* 0x0000e000ff027b82 */ /* 0x000e220000000a00 */
[----:B------:R-:W0:Y:S02]  /*0020*/  LDCU.64 UR4, c[0x0][0x358] ;  /* 0x00006b00ff0477ac */ /* 0x000e240008000a00 */
[----:B0-----:R-:W2:Y:S05]  /*0030*/  LDG.E.64 R2, desc[UR4][R2.64+0x1f40] ;  /* 0x001f400402027981 */ /* 0x001eaa000c1e1b00 */
[----:B------:R-:W0:Y:S01]  /*0040*/  LDC.64 R4, c[0x0][0x3a8] ;  /* 0x0000ea00ff047b82 */ /* 0x000e220000000a00 */
[----:B------:R-:W-:Y:S01]  /*0050*/  MOV R7, 0x37 ;  /* 0x0000003700077802 */ /* 0x000fe20000000f00 */
[----:B--2---:R-:W-:-:S06]  /*0060*/  DSETP.GEU.AND P0, PT, R2, 20, PT ;  /* 0x403400000200742a */ /* 0x004fcc0003f0e000 */
[----:B------:R-:W-:-:S05]  /*0070*/  SEL R7, R7, 0x17, !P0 ;  /* 0x0000001707077807 */ /* 0x000fca0004000000 */
[----:B0-----:R-:W-:Y:S01]  /*0080*/  STG.E.U8 desc[UR4][R4.64], R7 ;  /* 0x0000000704007986 */ /* 0x001fe2000c101104 */
[----:B------:R-:W-:Y:S05]  /*0090*/  EXIT ;  /* 0x000000000000794d */ /* 0x000fea0003800000 */
.L_x_0:
[----:B------:R-:W-:-:S00]  /*00a0*/  BRA `(.L_x_0) ;  /* 0xfffffffc00fc7947 */ /* 0x000fc0000383ffff */
[----:B------:R-:W-:-:S00]  /*00b0*/  NOP ;  /* 0x0000000000007918 */ /* 0x000fc00000000000 */
        /* <DEDUP_REMOVED lines=12> */
.L_x_1:


//--------------------- .nv.shared.reserved.0     --------------------------
	.section	.nv.shared.reserved.0,"aw",@nobits
	.weak		__nv_reservedSMEM_offset_0_alias
	.size		__nv_reservedSMEM_offset_0_alias, 0, 64
	.other		__nv_reservedSMEM_offset_0_alias,@"STO_CUDA_RESERVED_SHARED STV_DEFAULT"
__nv_reservedSMEM_offset_0_alias:
	.zero		0
	.zero		64


//--------------------- .nv.constant0._Z15create_binningsPdPiiiddPh --------------------------
	.section	.nv.constant0._Z15create_binningsPdPiiiddPh,"a",@progbits
	.sectionflags	@""
	.align	4
.nv.constant0._Z15create_binningsPdPiiiddPh:
	.zero		944


//--------------------- SYMBOLS --------------------------

	.type		.nv.reservedSmem.offset0,@object
	.size		.nv.reservedSmem.offset0,0x4
